//
// Generated by NVIDIA NVVM Compiler
//
// Compiler Build ID: CL-36424714
// Cuda compilation tools, release 13.0, V13.0.88
// Based on NVVM 20.0.0
//

.version 9.0
.target sm_100
.address_size 64

	// .globl	_Z16reduceNeighboredPiS_
// _ZZ17reduceNeighbored3PiS_E3s_y has been demoted
// _ZZ7reduce4PiS_E1S has been demoted

.visible .entry _Z16reduceNeighboredPiS_(
	.param .u64 .ptr .align 1 _Z16reduceNeighboredPiS__param_0,
	.param .u64 .ptr .align 1 _Z16reduceNeighboredPiS__param_1
)
{
	.reg .pred 	%p<6>;
	.reg .b32 	%r<16>;
	.reg .b64 	%rd<13>;

	ld.param.u64 	%rd4, [_Z16reduceNeighboredPiS__param_0];
	ld.param.u64 	%rd3, [_Z16reduceNeighboredPiS__param_1];
	cvta.to.global.u64 	%rd5, %rd4;
	mov.u32 	%r1, %tid.x;
	mov.u32 	%r2, %ctaid.x;
	mov.u32 	%r3, %ntid.x;
	mul.lo.s32 	%r6, %r2, %r3;
	add.s32 	%r7, %r6, %r1;
	mul.wide.u32 	%rd6, %r6, 4;
	add.s64 	%rd1, %rd5, %rd6;
	setp.gt.s32 	%p1, %r7, 999;
	@%p1 bra 	$L__BB0_8;
	setp.lt.u32 	%p2, %r3, 2;
	@%p2 bra 	$L__BB0_6;
	mul.wide.u32 	%rd7, %r1, 4;
	add.s64 	%rd2, %rd1, %rd7;
	mov.b32 	%r15, 1;
$L__BB0_3:
	shl.b32 	%r5, %r15, 1;
	add.s32 	%r9, %r5, -1;
	and.b32  	%r10, %r9, %r1;
	setp.ne.s32 	%p3, %r10, 0;
	@%p3 bra 	$L__BB0_5;
	mul.wide.s32 	%rd8, %r15, 4;
	add.s64 	%rd9, %rd2, %rd8;
	ld.global.u32 	%r11, [%rd9];
	ld.global.u32 	%r12, [%rd2];
	add.s32 	%r13, %r12, %r11;
	st.global.u32 	[%rd2], %r13;
$L__BB0_5:
	bar.sync 	0;
	setp.lt.u32 	%p4, %r5, %r3;
	mov.u32 	%r15, %r5;
	@%p4 bra 	$L__BB0_3;
$L__BB0_6:
	setp.ne.s32 	%p5, %r1, 0;
	@%p5 bra 	$L__BB0_8;
	ld.global.u32 	%r14, [%rd1];
	cvta.to.global.u64 	%rd10, %rd3;
	mul.wide.u32 	%rd11, %r2, 4;
	add.s64 	%rd12, %rd10, %rd11;
	st.global.u32 	[%rd12], %r14;
$L__BB0_8:
	ret;

}
	// .globl	_Z17reduceNeighbored3PiS_
.visible .entry _Z17reduceNeighbored3PiS_(
	.param .u64 .ptr .align 1 _Z17reduceNeighbored3PiS__param_0,
	.param .u64 .ptr .align 1 _Z17reduceNeighbored3PiS__param_1
)
{
	.reg .pred 	%p<6>;
	.reg .b32 	%r<21>;
	.reg .b64 	%rd<9>;
	// demoted variable
	.shared .align 4 .b8 _ZZ17reduceNeighbored3PiS_E3s_y[128];
	ld.param.u64 	%rd1, [_Z17reduceNeighbored3PiS__param_0];
	ld.param.u64 	%rd2, [_Z17reduceNeighbored3PiS__param_1];
	mov.u32 	%r1, %tid.x;
	mov.u32 	%r2, %ctaid.x;
	mov.u32 	%r20, %ntid.x;
	mad.lo.s32 	%r4, %r20, %r2, %r1;
	setp.gt.s32 	%p1, %r4, 999;
	mov.b32 	%r19, 0;
	@%p1 bra 	$L__BB1_2;
	cvta.to.global.u64 	%rd3, %rd1;
	mul.wide.s32 	%rd4, %r4, 4;
	add.s64 	%rd5, %rd3, %rd4;
	ld.global.u32 	%r19, [%rd5];
$L__BB1_2:
	shl.b32 	%r11, %r1, 2;
	mov.u32 	%r12, _ZZ17reduceNeighbored3PiS_E3s_y;
	add.s32 	%r7, %r12, %r11;
	st.shared.u32 	[%r7], %r19;
	bar.sync 	0;
	setp.lt.u32 	%p2, %r20, 2;
	@%p2 bra 	$L__BB1_6;
$L__BB1_3:
	shr.u32 	%r9, %r20, 1;
	setp.ge.u32 	%p3, %r1, %r9;
	@%p3 bra 	$L__BB1_5;
	shl.b32 	%r13, %r9, 2;
	add.s32 	%r14, %r7, %r13;
	ld.shared.u32 	%r15, [%r14];
	ld.shared.u32 	%r16, [%r7];
	add.s32 	%r17, %r16, %r15;
	st.shared.u32 	[%r7], %r17;
$L__BB1_5:
	bar.sync 	0;
	setp.gt.u32 	%p4, %r20, 3;
	mov.u32 	%r20, %r9;
	@%p4 bra 	$L__BB1_3;
$L__BB1_6:
	setp.ne.s32 	%p5, %r1, 0;
	@%p5 bra 	$L__BB1_8;
	ld.shared.u32 	%r18, [_ZZ17reduceNeighbored3PiS_E3s_y];
	cvta.to.global.u64 	%rd6, %rd2;
	mul.wide.u32 	%rd7, %r2, 4;
	add.s64 	%rd8, %rd6, %rd7;
	st.global.u32 	[%rd8], %r18;
$L__BB1_8:
	ret;

}
	// .globl	_Z7reduce4PiS_
.visible .entry _Z7reduce4PiS_(
	.param .u64 .ptr .align 1 _Z7reduce4PiS__param_0,
	.param .u64 .ptr .align 1 _Z7reduce4PiS__param_1
)
{
	.reg .pred 	%p<10>;
	.reg .b32 	%r<35>;
	.reg .b64 	%rd<7>;
	// demoted variable
	.shared .align 4 .b8 _ZZ7reduce4PiS_E1S[128];
	ld.param.u64 	%rd2, [_Z7reduce4PiS__param_0];
	ld.param.u64 	%rd3, [_Z7reduce4PiS__param_1];
	mov.u32 	%r1, %tid.x;
	mov.u32 	%r33, %ntid.x;
	mov.u32 	%r17, %ctaid.x;
	mul.lo.s32 	%r3, %r33, %r17;
	add.s32 	%r30, %r3, %r1;
	setp.gt.s32 	%p1, %r30, 999;
	mov.b32 	%r32, 0;
	@%p1 bra 	$L__BB2_3;
	mov.u32 	%r19, %nctaid.x;
	mul.lo.s32 	%r5, %r19, %r33;
	cvta.to.global.u64 	%rd1, %rd2;
	mov.b32 	%r32, 0;
$L__BB2_2:
	mul.wide.s32 	%rd4, %r30, 4;
	add.s64 	%rd5, %rd1, %rd4;
	ld.global.u32 	%r20, [%rd5];
	add.s32 	%r32, %r20, %r32;
	add.s32 	%r30, %r30, %r5;
	setp.lt.s32 	%p2, %r30, 1000;
	@%p2 bra 	$L__BB2_2;
$L__BB2_3:
	shl.b32 	%r21, %r1, 2;
	mov.u32 	%r22, _ZZ7reduce4PiS_E1S;
	add.s32 	%r11, %r22, %r21;
	st.shared.u32 	[%r11], %r32;
	setp.lt.u32 	%p3, %r33, 2;
	@%p3 bra 	$L__BB2_9;
$L__BB2_4:
	shr.u32 	%r13, %r33, 1;
	setp.ge.u32 	%p4, %r1, %r13;
	mov.b32 	%r34, -1;
	@%p4 bra 	$L__BB2_6;
	ld.shared.u32 	%r24, [%r11];
	shl.b32 	%r25, %r13, 2;
	add.s32 	%r26, %r11, %r25;
	ld.shared.u32 	%r27, [%r26];
	add.s32 	%r34, %r27, %r24;
$L__BB2_6:
	setp.ge.u32 	%p5, %r1, %r13;
	bar.sync 	0;
	@%p5 bra 	$L__BB2_8;
	st.shared.u32 	[%r11], %r34;
$L__BB2_8:
	bar.sync 	0;
	setp.gt.u32 	%p6, %r33, 3;
	mov.u32 	%r33, %r13;
	@%p6 bra 	$L__BB2_4;
$L__BB2_9:
	setp.gt.u32 	%p7, %r3, 999;
	setp.ne.s32 	%p8, %r1, 0;
	or.pred  	%p9, %p8, %p7;
	@%p9 bra 	$L__BB2_11;
	ld.shared.u32 	%r28, [_ZZ7reduce4PiS_E1S];
	cvta.to.global.u64 	%rd6, %rd3;
	atom.global.add.u32 	%r29, [%rd6], %r28;
$L__BB2_11:
	ret;

}


// ===== COMPILED SASS (sm_100) =====

	.target	sm_100

	.elftype	@"ET_EXEC"


//--------------------- .note.nv.tkinfo           --------------------------
	.section	.note.nv.tkinfo,"",@"SHT_NOTE"
	.sectionflags	@"SHF_NOTE_NV_TKINFO"
	.tkinfo
        /*0018*/ 	.word	0x00000002
        /*0030*/ 	.string	""
        /*0030*/ 	.string	"ptxas"
        /*0030*/ 	.string	"Cuda compilation tools, release 13.0, V13.0.88"
        /*0030*/ 	.string	"Build cuda_13.0.r13.0/compiler.36424714_0"
        /*0030*/ 	.string	"-arch sm_100 -m 64 "



//--------------------- .note.nv.cuinfo           --------------------------
	.section	.note.nv.cuinfo,"",@"SHT_NOTE"
	.sectionflags	@"SHF_NOTE_NV_CUINFO"
        /*0018*/ 	.short	0x0002
        /*001a*/ 	.short	0x0064
        /*001c*/ 	.short	0x0082
	.zero		2


//--------------------- .nv.info                  --------------------------
	.section	.nv.info,"",@"SHT_CUDA_INFO"
	.align	4


	//----- nvinfo : EIATTR_REGCOUNT
	.align		4
        /*0000*/ 	.byte	0x04, 0x2f
        /*0002*/ 	.short	(.L_1 - .L_0)
	.align		4
.L_0:
        /*0004*/ 	.word	index@(_Z16reduceNeighboredPiS_)
        /*0008*/ 	.word	0x00000010


	//----- nvinfo : EIATTR_FRAME_SIZE
	.align		4
.L_1:
        /*000c*/ 	.byte	0x04, 0x11
        /*000e*/ 	.short	(.L_3 - .L_2)
	.align		4
.L_2:
        /*0010*/ 	.word	index@(_Z16reduceNeighboredPiS_)
        /*0014*/ 	.word	0x00000000


	//----- nvinfo : EIATTR_REGCOUNT
	.align		4
.L_3:
        /*0018*/ 	.byte	0x04, 0x2f
        /*001a*/ 	.short	(.L_5 - .L_4)
	.align		4
.L_4:
        /*001c*/ 	.word	index@(_Z17reduceNeighbored3PiS_)
        /*0020*/ 	.word	0x0000000b


	//----- nvinfo : EIATTR_FRAME_SIZE
	.align		4
.L_5:
        /*0024*/ 	.byte	0x04, 0x11
        /*0026*/ 	.short	(.L_7 - .L_6)
	.align		4
.L_6:
        /*0028*/ 	.word	index@(_Z17reduceNeighbored3PiS_)
        /*002c*/ 	.word	0x00000000


	//----- nvinfo : EIATTR_REGCOUNT
	.align		4
.L_7:
        /*0030*/ 	.byte	0x04, 0x2f
        /*0032*/ 	.short	(.L_9 - .L_8)
	.align		4
.L_8:
        /*0034*/ 	.word	index@(_Z7reduce4PiS_)
        /*0038*/ 	.word	0x0000000d


	//----- nvinfo : EIATTR_FRAME_SIZE
	.align		4
.L_9:
        /*003c*/ 	.byte	0x04, 0x11
        /*003e*/ 	.short	(.L_11 - .L_10)
	.align		4
.L_10:
        /*0040*/ 	.word	index@(_Z7reduce4PiS_)
        /*0044*/ 	.word	0x00000000


	//----- nvinfo : EIATTR_MIN_STACK_SIZE
	.align		4
.L_11:
        /*0048*/ 	.byte	0x04, 0x12
        /*004a*/ 	.short	(.L_13 - .L_12)
	.align		4
.L_12:
        /*004c*/ 	.word	index@(_Z7reduce4PiS_)
        /*0050*/ 	.word	0x00000000


	//----- nvinfo : EIATTR_MIN_STACK_SIZE
	.align		4
.L_13:
        /*0054*/ 	.byte	0x04, 0x12
        /*0056*/ 	.short	(.L_15 - .L_14)
	.align		4
.L_14:
        /*0058*/ 	.word	index@(_Z17reduceNeighbored3PiS_)
        /*005c*/ 	.word	0x00000000


	//----- nvinfo : EIATTR_MIN_STACK_SIZE
	.align		4
.L_15:
        /*0060*/ 	.byte	0x04, 0x12
        /*0062*/ 	.short	(.L_17 - .L_16)
	.align		4
.L_16:
        /*0064*/ 	.word	index@(_Z16reduceNeighboredPiS_)
        /*0068*/ 	.word	0x00000000
.L_17:


//--------------------- .nv.compat                --------------------------
	.section	.nv.compat,"",@"SHT_CUDA_COMPAT_INFO"
	.align	4
        /*0000*/ 	.byte	0x02, 0x09, 0x00, 0x00, 0x02, 0x02, 0x01, 0x00, 0x02, 0x05, 0x05, 0x00, 0x03, 0x07, 0x01, 0x01
        /*0010*/ 	.byte	0x02, 0x03, 0x00, 0x00, 0x02, 0x06, 0x01, 0x00, 0x04, 0x0b, 0x08, 0x00, 0x09, 0x00, 0x00, 0x00
        /*0020*/ 	.byte	0x00, 0x00, 0x00, 0x00


//--------------------- .nv.info._Z7reduce4PiS_   --------------------------
	.section	.nv.info._Z7reduce4PiS_,"",@"SHT_CUDA_INFO"
	.sectionflags	@""
	.align	4


	//----- nvinfo : EIATTR_CUDA_API_VERSION
	.align		4
        /*0000*/ 	.byte	0x04, 0x37
        /*0002*/ 	.short	(.L_19 - .L_18)
.L_18:
        /*0004*/ 	.word	0x00000082


	//----- nvinfo : EIATTR_KPARAM_INFO
	.align		4
.L_19:
        /*0008*/ 	.byte	0x04, 0x17
        /*000a*/ 	.short	(.L_21 - .L_20)
.L_20:
        /*000c*/ 	.word	0x00000000
        /*0010*/ 	.short	0x0001
        /*0012*/ 	.short	0x0008
        /*0014*/ 	.byte	0x00, 0xf5, 0x21, 0x00


	//----- nvinfo : EIATTR_KPARAM_INFO
	.align		4
.L_21:
        /*0018*/ 	.byte	0x04, 0x17
        /*001a*/ 	.short	(.L_23 - .L_22)
.L_22:
        /*001c*/ 	.word	0x00000000
        /*0020*/ 	.short	0x0000
        /*0022*/ 	.short	0x0000
        /*0024*/ 	.byte	0x00, 0xf5, 0x21, 0x00


	//----- nvinfo : EIATTR_SPARSE_MMA_MASK
	.align		4
.L_23:
        /*0028*/ 	.byte	0x03, 0x50
        /*002a*/ 	.short	0x0000


	//----- nvinfo : EIATTR_MAXREG_COUNT
	.align		4
        /*002c*/ 	.byte	0x03, 0x1b
        /*002e*/ 	.short	0x00ff


	//----- nvinfo : EIATTR_NUM_BARRIERS
	.align		4
        /*0030*/ 	.byte	0x02, 0x4c
        /*0032*/ 	.byte	0x01
	.zero		1


	//----- nvinfo : EIATTR_MERCURY_ISA_VERSION
	.align		4
        /*0034*/ 	.byte	0x03, 0x5f
        /*0036*/ 	.short	0x0101


	//----- nvinfo : EIATTR_INT_WARP_WIDE_INSTR_OFFSETS
	.align		4
        /*0038*/ 	.byte	0x04, 0x31
        /*003a*/ 	.short	(.L_25 - .L_24)


	//   ....[0]....
.L_24:
        /*003c*/ 	.word	0x00000350


	//----- nvinfo : EIATTR_VRC_CTA_INIT_COUNT
	.align		4
.L_25:
        /*0040*/ 	.byte	0x02, 0x4a
	.zero		1
	.zero		1


	//----- nvinfo : EIATTR_EXIT_INSTR_OFFSETS
	.align		4
        /*0044*/ 	.byte	0x04, 0x1c
        /*0046*/ 	.short	(.L_27 - .L_26)


	//   ....[0]....
.L_26:
        /*0048*/ 	.word	0x000002e0


	//   ....[1]....
        /*004c*/ 	.word	0x000003b0


	//----- nvinfo : EIATTR_CRS_STACK_SIZE
	.align		4
.L_27:
        /*0050*/ 	.byte	0x04, 0x1e
        /*0052*/ 	.short	(.L_29 - .L_28)
.L_28:
        /*0054*/ 	.word	0x00000000


	//----- nvinfo : EIATTR_CBANK_PARAM_SIZE
	.align		4
.L_29:
        /*0058*/ 	.byte	0x03, 0x19
        /*005a*/ 	.short	0x0010


	//----- nvinfo : EIATTR_PARAM_CBANK
	.align		4
        /*005c*/ 	.byte	0x04, 0x0a
        /*005e*/ 	.short	(.L_31 - .L_30)
	.align		4
.L_30:
        /*0060*/ 	.word	index@(.nv.constant0._Z7reduce4PiS_)
        /*0064*/ 	.short	0x0380
        /*0066*/ 	.short	0x0010


	//----- nvinfo : EIATTR_SW_WAR
	.align		4
.L_31:
        /*0068*/ 	.byte	0x04, 0x36
        /*006a*/ 	.short	(.L_33 - .L_32)
.L_32:
        /*006c*/ 	.word	0x00000008
.L_33:


//--------------------- .nv.info._Z17reduceNeighbored3PiS_ --------------------------
	.section	.nv.info._Z17reduceNeighbored3PiS_,"",@"SHT_CUDA_INFO"
	.sectionflags	@""
	.align	4


	//----- nvinfo : EIATTR_CUDA_API_VERSION
	.align		4
        /*0000*/ 	.byte	0x04, 0x37
        /*0002*/ 	.short	(.L_35 - .L_34)
.L_34:
        /*0004*/ 	.word	0x00000082


	//----- nvinfo : EIATTR_KPARAM_INFO
	.align		4
.L_35:
        /*0008*/ 	.byte	0x04, 0x17
        /*000a*/ 	.short	(.L_37 - .L_36)
.L_36:
        /*000c*/ 	.word	0x00000000
        /*0010*/ 	.short	0x0001
        /*0012*/ 	.short	0x0008
        /*0014*/ 	.byte	0x00, 0xf5, 0x21, 0x00


	//----- nvinfo : EIATTR_KPARAM_INFO
	.align		4
.L_37:
        /*0018*/ 	.byte	0x04, 0x17
        /*001a*/ 	.short	(.L_39 - .L_38)
.L_38:
        /*001c*/ 	.word	0x00000000
        /*0020*/ 	.short	0x0000
        /*0022*/ 	.short	0x0000
        /*0024*/ 	.byte	0x00, 0xf5, 0x21, 0x00


	//----- nvinfo : EIATTR_SPARSE_MMA_MASK
	.align		4
.L_39:
        /*0028*/ 	.byte	0x03, 0x50
        /*002a*/ 	.short	0x0000


	//----- nvinfo : EIATTR_MAXREG_COUNT
	.align		4
        /*002c*/ 	.byte	0x03, 0x1b
        /*002e*/ 	.short	0x00ff


	//----- nvinfo : EIATTR_NUM_BARRIERS
	.align		4
        /*0030*/ 	.byte	0x02, 0x4c
        /*0032*/ 	.byte	0x01
	.zero		1


	//----- nvinfo : EIATTR_MERCURY_ISA_VERSION
	.align		4
        /*0034*/ 	.byte	0x03, 0x5f
        /*0036*/ 	.short	0x0101


	//----- nvinfo : EIATTR_VRC_CTA_INIT_COUNT
	.align		4
        /*0038*/ 	.byte	0x02, 0x4a
	.zero		1
	.zero		1


	//----- nvinfo : EIATTR_EXIT_INSTR_OFFSETS
	.align		4
        /*003c*/ 	.byte	0x04, 0x1c
        /*003e*/ 	.short	(.L_41 - .L_40)


	//   ....[0]....
.L_40:
        /*0040*/ 	.word	0x00000200


	//   ....[1]....
        /*0044*/ 	.word	0x00000280


	//----- nvinfo : EIATTR_CBANK_PARAM_SIZE
	.align		4
.L_41:
        /*0048*/ 	.byte	0x03, 0x19
        /*004a*/ 	.short	0x0010


	//----- nvinfo : EIATTR_PARAM_CBANK
	.align		4
        /*004c*/ 	.byte	0x04, 0x0a
        /*004e*/ 	.short	(.L_43 - .L_42)
	.align		4
.L_42:
        /*0050*/ 	.word	index@(.nv.constant0._Z17reduceNeighbored3PiS_)
        /*0054*/ 	.short	0x0380
        /*0056*/ 	.short	0x0010


	//----- nvinfo : EIATTR_SW_WAR
	.align		4
.L_43:
        /*0058*/ 	.byte	0x04, 0x36
        /*005a*/ 	.short	(.L_45 - .L_44)
.L_44:
        /*005c*/ 	.word	0x00000008
.L_45:


//--------------------- .nv.info._Z16reduceNeighboredPiS_ --------------------------
	.section	.nv.info._Z16reduceNeighboredPiS_,"",@"SHT_CUDA_INFO"
	.sectionflags	@""
	.align	4


	//----- nvinfo : EIATTR_CUDA_API_VERSION
	.align		4
        /*0000*/ 	.byte	0x04, 0x37
        /*0002*/ 	.short	(.L_47 - .L_46)
.L_46:
        /*0004*/ 	.word	0x00000082


	//----- nvinfo : EIATTR_KPARAM_INFO
	.align		4
.L_47:
        /*0008*/ 	.byte	0x04, 0x17
        /*000a*/ 	.short	(.L_49 - .L_48)
.L_48:
        /*000c*/ 	.word	0x00000000
        /*0010*/ 	.short	0x0001
        /*0012*/ 	.short	0x0008
        /*0014*/ 	.byte	0x00, 0xf5, 0x21, 0x00


	//----- nvinfo : EIATTR_KPARAM_INFO
	.align		4
.L_49:
        /*0018*/ 	.byte	0x04, 0x17
        /*001a*/ 	.short	(.L_51 - .L_50)
.L_50:
        /*001c*/ 	.word	0x00000000
        /*0020*/ 	.short	0x0000
        /*0022*/ 	.short	0x0000
        /*0024*/ 	.byte	0x00, 0xf5, 0x21, 0x00


	//----- nvinfo : EIATTR_SPARSE_MMA_MASK
	.align		4
.L_51:
        /*0028*/ 	.byte	0x03, 0x50
        /*002a*/ 	.short	0x0000


	//----- nvinfo : EIATTR_MAXREG_COUNT
	.align		4
        /*002c*/ 	.byte	0x03, 0x1b
        /*002e*/ 	.short	0x00ff


	//----- nvinfo : EIATTR_NUM_BARRIERS
	.align		4
        /*0030*/ 	.byte	0x02, 0x4c
        /*0032*/ 	.byte	0x01
	.zero		1


	//----- nvinfo : EIATTR_MERCURY_ISA_VERSION
	.align		4
        /*0034*/ 	.byte	0x03, 0x5f
        /*0036*/ 	.short	0x0101


	//----- nvinfo : EIATTR_VRC_CTA_INIT_COUNT
	.align		4
        /*0038*/ 	.byte	0x02, 0x4a
	.zero		1
	.zero		1


	//----- nvinfo : EIATTR_EXIT_INSTR_OFFSETS
	.align		4
        /*003c*/ 	.byte	0x04, 0x1c
        /*003e*/ 	.short	(.L_53 - .L_52)


	//   ....[0]....
.L_52:
        /*0040*/ 	.word	0x00000080


	//   ....[1]....
        /*0044*/ 	.word	0x000001f0


	//   ....[2]....
        /*0048*/ 	.word	0x00000240


	//----- nvinfo : EIATTR_CRS_STACK_SIZE
	.align		4
.L_53:
        /*004c*/ 	.byte	0x04, 0x1e
        /*004e*/ 	.short	(.L_55 - .L_54)
.L_54:
        /*0050*/ 	.word	0x00000000


	//----- nvinfo : EIATTR_CBANK_PARAM_SIZE
	.align		4
.L_55:
        /*0054*/ 	.byte	0x03, 0x19
        /*0056*/ 	.short	0x0010


	//----- nvinfo : EIATTR_PARAM_CBANK
	.align		4
        /*0058*/ 	.byte	0x04, 0x0a
        /*005a*/ 	.short	(.L_57 - .L_56)
	.align		4
.L_56:
        /*005c*/ 	.word	index@(.nv.constant0._Z16reduceNeighboredPiS_)
        /*0060*/ 	.short	0x0380
        /*0062*/ 	.short	0x0010


	//----- nvinfo : EIATTR_SW_WAR
	.align		4
.L_57:
        /*0064*/ 	.byte	0x04, 0x36
        /*0066*/ 	.short	(.L_59 - .L_58)
.L_58:
        /*0068*/ 	.word	0x00000008
.L_59:


//--------------------- .nv.callgraph             --------------------------
	.section	.nv.callgraph,"",@"SHT_CUDA_CALLGRAPH"
	.align	4
	.sectionentsize	8
	.align		4
        /*0000*/ 	.word	0x00000000
	.align		4
        /*0004*/ 	.word	0xffffffff
	.align		4
        /*0008*/ 	.word	0x00000000
	.align		4
        /*000c*/ 	.word	0xfffffffe
	.align		4
        /*0010*/ 	.word	0x00000000
	.align		4
        /*0014*/ 	.word	0xfffffffd
	.align		4
        /*0018*/ 	.word	0x00000000
	.align		4
        /*001c*/ 	.word	0xfffffffc


//--------------------- .text._Z7reduce4PiS_      --------------------------
	.section	.text._Z7reduce4PiS_,"ax",@progbits
	.align	128
        .global         _Z7reduce4PiS_
        .type           _Z7reduce4PiS_,@function
        .size           _Z7reduce4PiS_,(.L_x_14 - _Z7reduce4PiS_)
        .other          _Z7reduce4PiS_,@"STO_CUDA_ENTRY STV_DEFAULT"
_Z7reduce4PiS_:
.text._Z7reduce4PiS_:
[----:B------:R-:W-:Y:S01]  /*0000*/  LDC R1, c[0x0][0x37c] ;  /* 0x0000df00ff017b82 */ /* 0x000fe20000000800 */
[----:B------:R-:W0:Y:S01]  /*0010*/  S2R R0, SR_CTAID.X ;  /* 0x0000000000007919 */ /* 0x000e220000002500 */
[----:B------:R-:W1:Y:S01]  /*0020*/  LDCU UR4, c[0x0][0x360] ;  /* 0x00006c00ff0477ac */ /* 0x000e620008000800 */
[----:B------:R-:W-:Y:S01]  /*0030*/  BSSY.RECONVERGENT B0, `(.L_x_0) ;  /* 0x0000014000007945 */ /* 0x000fe20003800200 */
[----:B------:R-:W-:Y:S01]  /*0040*/  IMAD.MOV.U32 R8, RZ, RZ, RZ ;  /* 0x000000ffff087224 */ /* 0x000fe200078e00ff */
[----:B------:R-:W2:Y:S01]  /*0050*/  S2R R9, SR_TID.X ;  /* 0x0000000000097919 */ /* 0x000ea20000002100 */
[----:B------:R-:W3:Y:S01]  /*0060*/  LDCU.64 UR6, c[0x0][0x358] ;  /* 0x00006b00ff0677ac */ /* 0x000ee20008000a00 */
[----:B-1----:R-:W-:Y:S01]  /*0070*/  MOV R6, UR4 ;  /* 0x0000000400067c02 */ /* 0x002fe20008000f00 */
[----:B0-----:R-:W-:-:S04]  /*0080*/  IMAD R0, R0, UR4, RZ ;  /* 0x0000000400007c24 */ /* 0x001fc8000f8e02ff */
[----:B--2---:R-:W-:-:S05]  /*0090*/  IMAD.IADD R2, R0, 0x1, R9 ;  /* 0x0000000100027824 */ /* 0x004fca00078e0209 */
[----:B------:R-:W-:-:S13]  /*00a0*/  ISETP.GT.AND P0, PT, R2, 0x3e7, PT ;  /* 0x000003e70200780c */ /* 0x000fda0003f04270 */
[----:B---3--:R-:W-:Y:S05]  /*00b0*/  @P0 BRA `(.L_x_1) ;  /* 0x00000000002c0947 */ /* 0x008fea0003800000 */
[----:B------:R-:W0:Y:S01]  /*00c0*/  LDC.64 R4, c[0x0][0x380] ;  /* 0x0000e000ff047b82 */ /* 0x000e220000000a00 */
[----:B------:R-:W1:Y:S01]  /*00d0*/  LDCU UR4, c[0x0][0x370] ;  /* 0x00006e00ff0477ac */ /* 0x000e620008000800 */
[----:B------:R-:W-:Y:S02]  /*00e0*/  IMAD.MOV.U32 R7, RZ, RZ, R2 ;  /* 0x000000ffff077224 */ /* 0x000fe400078e0002 */
[----:B------:R-:W-:Y:S02]  /*00f0*/  IMAD.MOV.U32 R8, RZ, RZ, RZ ;  /* 0x000000ffff087224 */ /* 0x000fe400078e00ff */
[----:B-1----:R-:W-:-:S07]  /*0100*/  IMAD R10, R6, UR4, RZ ;  /* 0x00000004060a7c24 */ /* 0x002fce000f8e02ff */
.L_x_2:
[----:B0-----:R-:W-:-:S06]  /*0110*/  IMAD.WIDE R2, R7, 0x4, R4 ;  /* 0x0000000407027825 */ /* 0x001fcc00078e0204 */
[----:B------:R-:W2:Y:S01]  /*0120*/  LDG.E R3, desc[UR6][R2.64] ;  /* 0x0000000602037981 */ /* 0x000ea2000c1e1900 */
[----:B------:R-:W-:-:S04]  /*0130*/  IADD3 R7, PT, PT, R10, R7, RZ ;  /* 0x000000070a077210 */ /* 0x000fc80007ffe0ff */
[----:B------:R-:W-:Y:S01]  /*0140*/  ISETP.GE.AND P0, PT, R7, 0x3e8, PT ;  /* 0x000003e80700780c */ /* 0x000fe20003f06270 */
[----:B--2---:R-:W-:-:S12]  /*0150*/  IMAD.IADD R8, R3, 0x1, R8 ;  /* 0x0000000103087824 */ /* 0x004fd800078e0208 */
[----:B------:R-:W-:Y:S05]  /*0160*/  @!P0 BRA `(.L_x_2) ;  /* 0xfffffffc00e88947 */ /* 0x000fea000383ffff */
.L_x_1:
[----:B------:R-:W-:Y:S05]  /*0170*/  BSYNC.RECONVERGENT B0 ;  /* 0x0000000000007941 */ /* 0x000fea0003800200 */
.L_x_0:
[----:B------:R-:W0:Y:S01]  /*0180*/  S2UR UR5, SR_CgaCtaId ;  /* 0x00000000000579c3 */ /* 0x000e220000008800 */
[----:B------:R-:W-:Y:S01]  /*0190*/  UMOV UR4, 0x400 ;  /* 0x0000040000047882 */ /* 0x000fe20000000000 */
[----:B------:R-:W-:Y:S02]  /*01a0*/  ISETP.GE.U32.AND P1, PT, R6, 0x2, PT ;  /* 0x000000020600780c */ /* 0x000fe40003f26070 */
[----:B------:R-:W-:-:S04]  /*01b0*/  ISETP.GT.U32.AND P0, PT, R0, 0x3e7, PT ;  /* 0x000003e70000780c */ /* 0x000fc80003f04070 */
[----:B------:R-:W-:Y:S01]  /*01c0*/  ISETP.NE.OR P0, PT, R9, RZ, P0 ;  /* 0x000000ff0900720c */ /* 0x000fe20000705670 */
[----:B0-----:R-:W-:-:S06]  /*01d0*/  ULEA UR4, UR5, UR4, 0x18 ;  /* 0x0000000405047291 */ /* 0x001fcc000f8ec0ff */
[----:B------:R-:W-:-:S05]  /*01e0*/  LEA R3, R9, UR4, 0x2 ;  /* 0x0000000409037c11 */ /* 0x000fca000f8e10ff */
[----:B------:R0:W-:Y:S01]  /*01f0*/  STS [R3], R8 ;  /* 0x0000000803007388 */ /* 0x0001e20000000800 */
[----:B------:R-:W-:Y:S05]  /*0200*/  @!P1 BRA `(.L_x_3) ;  /* 0x0000000000349947 */ /* 0x000fea0003800000 */
.L_x_4:
[----:B0-----:R-:W-:Y:S02]  /*0210*/  SHF.R.U32.HI R8, RZ, 0x1, R6 ;  /* 0x00000001ff087819 */ /* 0x001fe40000011606 */
[----:B------:R-:W-:Y:S02]  /*0220*/  MOV R0, 0xffffffff ;  /* 0xffffffff00007802 */ /* 0x000fe40000000f00 */
[----:B------:R-:W-:-:S13]  /*0230*/  ISETP.GE.U32.AND P1, PT, R9, R8, PT ;  /* 0x000000080900720c */ /* 0x000fda0003f26070 */
[----:B------:R-:W-:Y:S01]  /*0240*/  @!P1 IMAD R4, R8, 0x4, R3 ;  /* 0x0000000408049824 */ /* 0x000fe200078e0203 */
[----:B------:R-:W-:Y:S04]  /*0250*/  @!P1 LDS R2, [R3] ;  /* 0x0000000003029984 */ /* 0x000fe80000000800 */
[----:B------:R-:W0:Y:S02]  /*0260*/  @!P1 LDS R5, [R4] ;  /* 0x0000000004059984 */ /* 0x000e240000000800 */
[----:B0-----:R-:W-:Y:S01]  /*0270*/  @!P1 IMAD.IADD R0, R2, 0x1, R5 ;  /* 0x0000000102009824 */ /* 0x001fe200078e0205 */
[----:B------:R-:W-:Y:S06]  /*0280*/  BAR.SYNC.DEFER_BLOCKING 0x0 ;  /* 0x0000000000007b1d */ /* 0x000fec0000010000 */
[----:B------:R1:W-:Y:S02]  /*0290*/  @!P1 STS [R3], R0 ;  /* 0x0000000003009388 */ /* 0x0003e40000000800 */
[----:B------:R-:W-:Y:S01]  /*02a0*/  BAR.SYNC.DEFER_BLOCKING 0x0 ;  /* 0x0000000000007b1d */ /* 0x000fe20000010000 */
[----:B------:R-:W-:-:S02]  /*02b0*/  ISETP.GT.U32.AND P1, PT, R6, 0x3, PT ;  /* 0x000000030600780c */ /* 0x000fc40003f24070 */
[----:B------:R-:W-:-:S11]  /*02c0*/  MOV R6, R8 ;  /* 0x0000000800067202 */ /* 0x000fd60000000f00 */
[----:B-1----:R-:W-:Y:S05]  /*02d0*/  @P1 BRA `(.L_x_4) ;  /* 0xfffffffc00cc1947 */ /* 0x002fea000383ffff */
.L_x_3:
[----:B------:R-:W-:Y:S05]  /*02e0*/  @P0 EXIT ;  /* 0x000000000000094d */ /* 0x000fea0003800000 */
[----:B------:R-:W1:Y:S01]  /*02f0*/  S2UR UR5, SR_CgaCtaId ;  /* 0x00000000000579c3 */ /* 0x000e620000008800 */
[----:B------:R-:W-:Y:S01]  /*0300*/  UMOV UR4, 0x400 ;  /* 0x0000040000047882 */ /* 0x000fe20000000000 */
[----:B------:R-:W2:Y:S06]  /*0310*/  S2R R4, SR_LANEID ;  /* 0x0000000000047919 */ /* 0x000eac0000000000 */
[----:B0-----:R-:W0:Y:S01]  /*0320*/  LDC.64 R2, c[0x0][0x388] ;  /* 0x0000e200ff027b82 */ /* 0x001e220000000a00 */
[----:B-1----:R-:W-:-:S09]  /*0330*/  ULEA UR4, UR5, UR4, 0x18 ;  /* 0x0000000405047291 */ /* 0x002fd2000f8ec0ff */
[----:B------:R-:W1:Y:S01]  /*0340*/  LDS R0, [UR4] ;  /* 0x00000004ff007984 */ /* 0x000e620008000800 */
[----:B------:R-:W-:Y:S02]  /*0350*/  VOTEU.ANY UR4, UPT, PT ;  /* 0x0000000000047886 */ /* 0x000fe400038e0100 */
[----:B------:R-:W-:Y:S02]  /*0360*/  UFLO.U32 UR5, UR4 ;  /* 0x00000004000572bd */ /* 0x000fe400080e0000 */
[----:B------:R-:W-:-:S04]  /*0370*/  UPOPC UR4, UR4 ;  /* 0x00000004000472bf */ /* 0x000fc80008000000 */
[----:B--2---:R-:W-:Y:S02]  /*0380*/  ISETP.EQ.U32.AND P0, PT, R4, UR5, PT ;  /* 0x0000000504007c0c */ /* 0x004fe4000bf02070 */
[----:B-1----:R-:W-:-:S11]  /*0390*/  IMAD R5, R0, UR4, RZ ;  /* 0x0000000400057c24 */ /* 0x002fd6000f8e02ff */
[----:B0-----:R-:W-:Y:S01]  /*03a0*/  @P0 REDG.E.ADD.STRONG.GPU desc[UR6][R2.64], R5 ;  /* 0x000000050200098e */ /* 0x001fe2000c12e106 */
[----:B------:R-:W-:Y:S05]  /*03b0*/  EXIT ;  /* 0x000000000000794d */ /* 0x000fea0003800000 */
.L_x_5:
[----:B------:R-:W-:-:S00]  /*03c0*/  BRA `(.L_x_5) ;  /* 0xfffffffc00fc7947 */ /* 0x000fc0000383ffff */
[----:B------:R-:W-:-:S00]  /*03d0*/  NOP ;  /* 0x0000000000007918 */ /* 0x000fc00000000000 */
        /* <DEDUP_REMOVED lines=10> */
.L_x_14:


//--------------------- .text._Z17reduceNeighbored3PiS_ --------------------------
	.section	.text._Z17reduceNeighbored3PiS_,"ax",@progbits
	.align	128
        .global         _Z17reduceNeighbored3PiS_
        .type           _Z17reduceNeighbored3PiS_,@function
        .size           _Z17reduceNeighbored3PiS_,(.L_x_15 - _Z17reduceNeighbored3PiS_)
        .other          _Z17reduceNeighbored3PiS_,@"STO_CUDA_ENTRY STV_DEFAULT"
_Z17reduceNeighbored3PiS_:
.text._Z17reduceNeighbored3PiS_:
[----:B------:R-:W-:Y:S01]  /*0000*/  LDC R1, c[0x0][0x37c] ;  /* 0x0000df00ff017b82 */ /* 0x000fe20000000800 */
[----:B------:R-:W0:Y:S01]  /*0010*/  S2R R6, SR_TID.X ;  /* 0x0000000000067919 */ /* 0x000e220000002100 */
[----:B------:R-:W0:Y:S01]  /*0020*/  LDCU UR8, c[0x0][0x360] ;  /* 0x00006c00ff0877ac */ /* 0x000e220008000800 */
[----:B------:R-:W-:Y:S01]  /*0030*/  IMAD.MOV.U32 R4, RZ, RZ, RZ ;  /* 0x000000ffff047224 */ /* 0x000fe200078e00ff */
[----:B------:R-:W0:Y:S01]  /*0040*/  S2R R7, SR_CTAID.X ;  /* 0x0000000000077919 */ /* 0x000e220000002500 */
[----:B------:R-:W1:Y:S01]  /*0050*/  LDCU.64 UR6, c[0x0][0x358] ;  /* 0x00006b00ff0677ac */ /* 0x000e620008000a00 */
[----:B0-----:R-:W-:-:S05]  /*0060*/  IMAD R5, R7, UR8, R6 ;  /* 0x0000000807057c24 */ /* 0x001fca000f8e0206 */
[----:B------:R-:W-:-:S13]  /*0070*/  ISETP.GT.AND P0, PT, R5, 0x3e7, PT ;  /* 0x000003e70500780c */ /* 0x000fda0003f04270 */
[----:B------:R-:W0:Y:S02]  /*0080*/  @!P0 LDC.64 R2, c[0x0][0x380] ;  /* 0x0000e000ff028b82 */ /* 0x000e240000000a00 */
[----:B0-----:R-:W-:-:S05]  /*0090*/  @!P0 IMAD.WIDE R2, R5, 0x4, R2 ;  /* 0x0000000405028825 */ /* 0x001fca00078e0202 */
[----:B-1----:R-:W2:Y:S01]  /*00a0*/  @!P0 LDG.E R4, desc[UR6][R2.64] ;  /* 0x0000000602048981 */ /* 0x002ea2000c1e1900 */
[----:B------:R-:W0:Y:S01]  /*00b0*/  S2UR UR5, SR_CgaCtaId ;  /* 0x00000000000579c3 */ /* 0x000e220000008800 */
[----:B------:R-:W-:Y:S01]  /*00c0*/  IMAD.U32 R0, RZ, RZ, UR8 ;  /* 0x00000008ff007e24 */ /* 0x000fe2000f8e00ff */
[----:B------:R-:W-:Y:S01]  /*00d0*/  UMOV UR4, 0x400 ;  /* 0x0000040000047882 */ /* 0x000fe20000000000 */
[----:B------:R-:W-:-:S03]  /*00e0*/  ISETP.NE.AND P0, PT, R6, RZ, PT ;  /* 0x000000ff0600720c */ /* 0x000fc60003f05270 */
[----:B------:R-:W-:Y:S01]  /*00f0*/  ISETP.GE.U32.AND P1, PT, R0, 0x2, PT ;  /* 0x000000020000780c */ /* 0x000fe20003f26070 */
[----:B0-----:R-:W-:-:S06]  /*0100*/  ULEA UR4, UR5, UR4, 0x18 ;  /* 0x0000000405047291 */ /* 0x001fcc000f8ec0ff */
[----:B------:R-:W-:-:S05]  /*0110*/  LEA R5, R6, UR4, 0x2 ;  /* 0x0000000406057c11 */ /* 0x000fca000f8e10ff */
[----:B--2---:R0:W-:Y:S01]  /*0120*/  STS [R5], R4 ;  /* 0x0000000405007388 */ /* 0x0041e20000000800 */
[----:B------:R-:W-:Y:S06]  /*0130*/  BAR.SYNC.DEFER_BLOCKING 0x0 ;  /* 0x0000000000007b1d */ /* 0x000fec0000010000 */
[----:B------:R-:W-:Y:S05]  /*0140*/  @!P1 BRA `(.L_x_6) ;  /* 0x00000000002c9947 */ /* 0x000fea0003800000 */
.L_x_7:
[----:B------:R-:W-:-:S04]  /*0150*/  SHF.R.U32.HI R8, RZ, 0x1, R0 ;  /* 0x00000001ff087819 */ /* 0x000fc80000011600 */
[----:B------:R-:W-:-:S13]  /*0160*/  ISETP.GE.U32.AND P1, PT, R6, R8, PT ;  /* 0x000000080600720c */ /* 0x000fda0003f26070 */
[----:B------:R-:W-:Y:S01]  /*0170*/  @!P1 LEA R2, R8, R5, 0x2 ;  /* 0x0000000508029211 */ /* 0x000fe200078e10ff */
[----:B------:R-:W-:Y:S05]  /*0180*/  @!P1 LDS R3, [R5] ;  /* 0x0000000005039984 */ /* 0x000fea0000000800 */
[----:B------:R-:W0:Y:S02]  /*0190*/  @!P1 LDS R2, [R2] ;  /* 0x0000000002029984 */ /* 0x000e240000000800 */
[----:B0-----:R-:W-:-:S05]  /*01a0*/  @!P1 IMAD.IADD R4, R2, 0x1, R3 ;  /* 0x0000000102049824 */ /* 0x001fca00078e0203 */
[----:B------:R1:W-:Y:S01]  /*01b0*/  @!P1 STS [R5], R4 ;  /* 0x0000000405009388 */ /* 0x0003e20000000800 */
[----:B------:R-:W-:Y:S01]  /*01c0*/  BAR.SYNC.DEFER_BLOCKING 0x0 ;  /* 0x0000000000007b1d */ /* 0x000fe20000010000 */
[----:B------:R-:W-:Y:S02]  /*01d0*/  ISETP.GT.U32.AND P1, PT, R0, 0x3, PT ;  /* 0x000000030000780c */ /* 0x000fe40003f24070 */
[----:B------:R-:W-:-:S11]  /*01e0*/  MOV R0, R8 ;  /* 0x0000000800007202 */ /* 0x000fd60000000f00 */
[----:B-1----:R-:W-:Y:S05]  /*01f0*/  @P1 BRA `(.L_x_7) ;  /* 0xfffffffc00d41947 */ /* 0x002fea000383ffff */
.L_x_6:
[----:B------:R-:W-:Y:S05]  /*0200*/  @P0 EXIT ;  /* 0x000000000000094d */ /* 0x000fea0003800000 */
[----:B------:R-:W1:Y:S01]  /*0210*/  S2UR UR5, SR_CgaCtaId ;  /* 0x00000000000579c3 */ /* 0x000e620000008800 */
[----:B------:R-:W-:-:S07]  /*0220*/  UMOV UR4, 0x400 ;  /* 0x0000040000047882 */ /* 0x000fce0000000000 */
[----:B------:R-:W2:Y:S01]  /*0230*/  LDC.64 R2, c[0x0][0x388] ;  /* 0x0000e200ff027b82 */ /* 0x000ea20000000a00 */
[----:B-1----:R-:W-:Y:S01]  /*0240*/  ULEA UR4, UR5, UR4, 0x18 ;  /* 0x0000000405047291 */ /* 0x002fe2000f8ec0ff */
[----:B--2---:R-:W-:-:S08]  /*0250*/  IMAD.WIDE.U32 R2, R7, 0x4, R2 ;  /* 0x0000000407027825 */ /* 0x004fd000078e0002 */
[----:B0-----:R-:W0:Y:S04]  /*0260*/  LDS R5, [UR4] ;  /* 0x00000004ff057984 */ /* 0x001e280008000800 */
[----:B0-----:R-:W-:Y:S01]  /*0270*/  STG.E desc[UR6][R2.64], R5 ;  /* 0x0000000502007986 */ /* 0x001fe2000c101906 */
[----:B------:R-:W-:Y:S05]  /*0280*/  EXIT ;  /* 0x000000000000794d */ /* 0x000fea0003800000 */
.L_x_8:
        /* <DEDUP_REMOVED lines=15> */
.L_x_15:


//--------------------- .text._Z16reduceNeighboredPiS_ --------------------------
	.section	.text._Z16reduceNeighboredPiS_,"ax",@progbits
	.align	128
        .global         _Z16reduceNeighboredPiS_
        .type           _Z16reduceNeighboredPiS_,@function
        .size           _Z16reduceNeighboredPiS_,(.L_x_16 - _Z16reduceNeighboredPiS_)
        .other          _Z16reduceNeighboredPiS_,@"STO_CUDA_ENTRY STV_DEFAULT"
_Z16reduceNeighboredPiS_:
.text._Z16reduceNeighboredPiS_:
[----:B------:R-:W-:Y:S01]  /*0000*/  LDC R1, c[0x0][0x37c] ;  /* 0x0000df00ff017b82 */ /* 0x000fe20000000800 */
[----:B------:R-:W0:Y:S01]  /*0010*/  S2R R13, SR_CTAID.X ;  /* 0x00000000000d7919 */ /* 0x000e220000002500 */
[----:B------:R-:W0:Y:S06]  /*0020*/  LDCU UR4, c[0x0][0x360] ;  /* 0x00006c00ff0477ac */ /* 0x000e2c0008000800 */
[----:B------:R-:W1:Y:S01]  /*0030*/  LDC.64 R2, c[0x0][0x380] ;  /* 0x0000e000ff027b82 */ /* 0x000e620000000a00 */
[----:B------:R-:W2:Y:S01]  /*0040*/  S2R R11, SR_TID.X ;  /* 0x00000000000b7919 */ /* 0x000ea20000002100 */
[----:B0-----:R-:W-:-:S05]  /*0050*/  IMAD R5, R13, UR4, RZ ;  /* 0x000000040d057c24 */ /* 0x001fca000f8e02ff */
[----:B--2---:R-:W-:-:S04]  /*0060*/  IADD3 R0, PT, PT, R5, R11, RZ ;  /* 0x0000000b05007210 */ /* 0x004fc80007ffe0ff */
[----:B------:R-:W-:-:S13]  /*0070*/  ISETP.GT.AND P0, PT, R0, 0x3e7, PT ;  /* 0x000003e70000780c */ /* 0x000fda0003f04270 */
[----:B-1----:R-:W-:Y:S05]  /*0080*/  @P0 EXIT ;  /* 0x000000000000094d */ /* 0x002fea0003800000 */
[----:B------:R-:W-:Y:S01]  /*0090*/  UISETP.GE.U32.AND UP0, UPT, UR4, 0x2, UPT ;  /* 0x000000020400788c */ /* 0x000fe2000bf06070 */
[----:B------:R-:W-:Y:S01]  /*00a0*/  IMAD.WIDE.U32 R2, R5, 0x4, R2 ;  /* 0x0000000405027825 */ /* 0x000fe200078e0002 */
[----:B------:R-:W0:Y:S07]  /*00b0*/  LDCU.64 UR6, c[0x0][0x358] ;  /* 0x00006b00ff0677ac */ /* 0x000e2e0008000a00 */
[----:B------:R-:W-:Y:S05]  /*00c0*/  BRA.U !UP0, `(.L_x_9) ;  /* 0x0000000108447547 */ /* 0x000fea000b800000 */
[----:B------:R-:W-:Y:S02]  /*00d0*/  HFMA2 R7, -RZ, RZ, 0, 5.9604644775390625e-08 ;  /* 0x00000001ff077431 */ /* 0x000fe400000001ff */
[----:B------:R-:W-:-:S07]  /*00e0*/  IMAD.WIDE.U32 R4, R11, 0x4, R2 ;  /* 0x000000040b047825 */ /* 0x000fce00078e0002 */
.L_x_12:
[----:B------:R-:W-:Y:S01]  /*00f0*/  SHF.L.U32 R8, R7, 0x1, RZ ;  /* 0x0000000107087819 */ /* 0x000fe200000006ff */
[----:B------:R-:W-:Y:S04]  /*0100*/  BSSY.RECONVERGENT B0, `(.L_x_10) ;  /* 0x0000009000007945 */ /* 0x000fe80003800200 */
[----:B------:R-:W-:-:S05]  /*0110*/  VIADD R0, R8, 0xffffffff ;  /* 0xffffffff08007836 */ /* 0x000fca0000000000 */
[----:B------:R-:W-:-:S13]  /*0120*/  LOP3.LUT P0, RZ, R0, R11, RZ, 0xc0, !PT ;  /* 0x0000000b00ff7212 */ /* 0x000fda000780c0ff */
[----:B-1----:R-:W-:Y:S05]  /*0130*/  @P0 BRA `(.L_x_11) ;  /* 0x0000000000140947 */ /* 0x002fea0003800000 */
[----:B------:R-:W-:Y:S01]  /*0140*/  IMAD.WIDE R6, R7, 0x4, R4 ;  /* 0x0000000407067825 */ /* 0x000fe200078e0204 */
[----:B0-----:R-:W2:Y:S05]  /*0150*/  LDG.E R9, desc[UR6][R4.64] ;  /* 0x0000000604097981 */ /* 0x001eaa000c1e1900 */
[----:B------:R-:W2:Y:S02]  /*0160*/  LDG.E R6, desc[UR6][R6.64] ;  /* 0x0000000606067981 */ /* 0x000ea4000c1e1900 */
[----:B--2---:R-:W-:-:S05]  /*0170*/  IADD3 R9, PT, PT, R6, R9, RZ ;  /* 0x0000000906097210 */ /* 0x004fca0007ffe0ff */
[----:B------:R1:W-:Y:S02]  /*0180*/  STG.E desc[UR6][R4.64], R9 ;  /* 0x0000000904007986 */ /* 0x0003e4000c101906 */
.L_x_11:
[----:B0-----:R-:W-:Y:S05]  /*0190*/  BSYNC.RECONVERGENT B0 ;  /* 0x0000000000007941 */ /* 0x001fea0003800200 */
.L_x_10:
[----:B------:R-:W-:Y:S01]  /*01a0*/  BAR.SYNC.DEFER_BLOCKING 0x0 ;  /* 0x0000000000007b1d */ /* 0x000fe20000010000 */
[----:B------:R-:W-:Y:S01]  /*01b0*/  ISETP.GE.U32.AND P0, PT, R8, UR4, PT ;  /* 0x0000000408007c0c */ /* 0x000fe2000bf06070 */
[----:B------:R-:W-:-:S12]  /*01c0*/  IMAD.MOV.U32 R7, RZ, RZ, R8 ;  /* 0x000000ffff077224 */ /* 0x000fd800078e0008 */
[----:B------:R-:W-:Y:S05]  /*01d0*/  @!P0 BRA `(.L_x_12) ;  /* 0xfffffffc00c48947 */ /* 0x000fea000383ffff */
.L_x_9:
[----:B------:R-:W-:-:S13]  /*01e0*/  ISETP.NE.AND P0, PT, R11, RZ, PT ;  /* 0x000000ff0b00720c */ /* 0x000fda0003f05270 */
[----:B0-----:R-:W-:Y:S05]  /*01f0*/  @P0 EXIT ;  /* 0x000000000000094d */ /* 0x001fea0003800000 */
[----:B------:R-:W2:Y:S01]  /*0200*/  LDG.E R3, desc[UR6][R2.64] ;  /* 0x0000000602037981 */ /* 0x000ea2000c1e1900 */
[----:B-1----:R-:W0:Y:S02]  /*0210*/  LDC.64 R4, c[0x0][0x388] ;  /* 0x0000e200ff047b82 */ /* 0x002e240000000a00 */
[----:B0-----:R-:W-:-:S05]  /*0220*/  IMAD.WIDE.U32 R4, R13, 0x4, R4 ;  /* 0x000000040d047825 */ /* 0x001fca00078e0004 */
[----:B--2---:R-:W-:Y:S01]  /*0230*/  STG.E desc[UR6][R4.64], R3 ;  /* 0x0000000304007986 */ /* 0x004fe2000c101906 */
[----:B------:R-:W-:Y:S05]  /*0240*/  EXIT ;  /* 0x000000000000794d */ /* 0x000fea0003800000 */
.L_x_13:
        /* <DEDUP_REMOVED lines=11> */
.L_x_16:


//--------------------- .nv.shared._Z7reduce4PiS_ --------------------------
	.section	.nv.shared._Z7reduce4PiS_,"aw",@nobits
	.sectionflags	@""
	.align	4
.nv.shared._Z7reduce4PiS_:
	.zero		1152


//--------------------- .nv.shared.reserved.0     --------------------------
	.section	.nv.shared.reserved.0,"aw",@nobits
	.weak		__nv_reservedSMEM_offset_0_alias
	.size		__nv_reservedSMEM_offset_0_alias, 0, 64
	.other		__nv_reservedSMEM_offset_0_alias,@"STO_CUDA_RESERVED_SHARED STV_DEFAULT"
__nv_reservedSMEM_offset_0_alias:
	.zero		0
	.zero		64


//--------------------- .nv.shared._Z17reduceNeighbored3PiS_ --------------------------
	.section	.nv.shared._Z17reduceNeighbored3PiS_,"aw",@nobits
	.sectionflags	@""
	.align	4
.nv.shared._Z17reduceNeighbored3PiS_:
	.zero		1152


//--------------------- .nv.constant0._Z7reduce4PiS_ --------------------------
	.section	.nv.constant0._Z7reduce4PiS_,"a",@progbits
	.sectionflags	@""
	.align	4
.nv.constant0._Z7reduce4PiS_:
	.zero		912


//--------------------- .nv.constant0._Z17reduceNeighbored3PiS_ --------------------------
	.section	.nv.constant0._Z17reduceNeighbored3PiS_,"a",@progbits
	.sectionflags	@""
	.align	4
.nv.constant0._Z17reduceNeighbored3PiS_:
	.zero		912


//--------------------- .nv.constant0._Z16reduceNeighboredPiS_ --------------------------
	.section	.nv.constant0._Z16reduceNeighboredPiS_,"a",@progbits
	.sectionflags	@""
	.align	4
.nv.constant0._Z16reduceNeighboredPiS_:
	.zero		912


//--------------------- SYMBOLS --------------------------

	.type		.nv.reservedSmem.offset0,@object
	.size		.nv.reservedSmem.offset0,0x4
	.type		.nv.reservedSmem.cap,@object
	.size		.nv.reservedSmem.cap,0x4
